//
// Generated by NVIDIA NVVM Compiler
//
// Compiler Build ID: CL-36424714
// Cuda compilation tools, release 13.0, V13.0.88
// Based on NVVM 20.0.0
//

.version 9.0
.target sm_100
.address_size 64

	// .globl	_Z37convolution_tiled_2D_const_mem_kernelPfS_iii
.const .align 4 .b8 F[500];
// _ZZ37convolution_tiled_2D_const_mem_kernelPfS_iiiE3N_s has been demoted

.visible .entry _Z37convolution_tiled_2D_const_mem_kernelPfS_iii(
	.param .u64 .ptr .align 1 _Z37convolution_tiled_2D_const_mem_kernelPfS_iii_param_0,
	.param .u64 .ptr .align 1 _Z37convolution_tiled_2D_const_mem_kernelPfS_iii_param_1,
	.param .u32 _Z37convolution_tiled_2D_const_mem_kernelPfS_iii_param_2,
	.param .u32 _Z37convolution_tiled_2D_const_mem_kernelPfS_iii_param_3,
	.param .u32 _Z37convolution_tiled_2D_const_mem_kernelPfS_iii_param_4
)
{
	.reg .pred 	%p<16>;
	.reg .b32 	%r<62>;
	.reg .b32 	%f<80>;
	.reg .b64 	%rd<14>;
	// demoted variable
	.shared .align 4 .b8 _ZZ37convolution_tiled_2D_const_mem_kernelPfS_iiiE3N_s[2048];
	ld.param.u64 	%rd3, [_Z37convolution_tiled_2D_const_mem_kernelPfS_iii_param_0];
	ld.param.u64 	%rd4, [_Z37convolution_tiled_2D_const_mem_kernelPfS_iii_param_1];
	ld.param.u32 	%r13, [_Z37convolution_tiled_2D_const_mem_kernelPfS_iii_param_2];
	ld.param.u32 	%r15, [_Z37convolution_tiled_2D_const_mem_kernelPfS_iii_param_3];
	ld.param.u32 	%r16, [_Z37convolution_tiled_2D_const_mem_kernelPfS_iii_param_4];
	mov.u32 	%r18, %ctaid.x;
	shl.b32 	%r19, %r18, 2;
	mov.u32 	%r1, %tid.x;
	add.s32 	%r2, %r1, -2;
	add.s32 	%r3, %r2, %r19;
	mov.u32 	%r20, %ctaid.y;
	shl.b32 	%r21, %r20, 2;
	mov.u32 	%r4, %tid.y;
	add.s32 	%r22, %r21, %r4;
	add.s32 	%r5, %r22, -2;
	mov.u32 	%r24, %ctaid.z;
	shl.b32 	%r25, %r24, 2;
	mov.u32 	%r6, %tid.z;
	add.s32 	%r26, %r25, %r6;
	add.s32 	%r7, %r26, -2;
	setp.gt.u32 	%p2, %r22, 1;
	setp.lt.s32 	%p3, %r5, %r15;
	and.pred  	%p4, %p2, %p3;
	setp.gt.s32 	%p5, %r3, -1;
	and.pred  	%p6, %p5, %p4;
	setp.lt.s32 	%p7, %r3, %r13;
	and.pred  	%p8, %p7, %p6;
	setp.gt.u32 	%p9, %r26, 1;
	and.pred  	%p10, %p8, %p9;
	setp.lt.s32 	%p11, %r7, %r16;
	and.pred  	%p1, %p10, %p11;
	not.pred 	%p12, %p1;
	@%p12 bra 	$L__BB0_2;
	cvta.to.global.u64 	%rd5, %rd3;
	mad.lo.s32 	%r36, %r15, %r7, %r5;
	mad.lo.s32 	%r37, %r36, %r13, %r3;
	mul.wide.s32 	%rd6, %r37, 4;
	add.s64 	%rd7, %rd5, %rd6;
	ld.global.f32 	%f3, [%rd7];
	shl.b32 	%r38, %r6, 8;
	mov.u32 	%r39, _ZZ37convolution_tiled_2D_const_mem_kernelPfS_iiiE3N_s;
	add.s32 	%r40, %r39, %r38;
	shl.b32 	%r41, %r4, 5;
	add.s32 	%r42, %r40, %r41;
	shl.b32 	%r43, %r1, 2;
	add.s32 	%r44, %r42, %r43;
	st.shared.f32 	[%r44], %f3;
	bra.uni 	$L__BB0_3;
$L__BB0_2:
	shl.b32 	%r28, %r6, 8;
	mov.u32 	%r29, _ZZ37convolution_tiled_2D_const_mem_kernelPfS_iiiE3N_s;
	add.s32 	%r30, %r29, %r28;
	shl.b32 	%r31, %r4, 5;
	add.s32 	%r32, %r30, %r31;
	shl.b32 	%r33, %r1, 2;
	add.s32 	%r34, %r32, %r33;
	mov.b32 	%r35, 0;
	st.shared.u32 	[%r34], %r35;
$L__BB0_3:
	bar.sync 	0;
	@%p12 bra 	$L__BB0_8;
	add.s32 	%r46, %r6, -2;
	add.s32 	%r47, %r4, -2;
	or.b32  	%r48, %r47, %r2;
	max.u32 	%r49, %r48, %r46;
	setp.gt.u32 	%p14, %r49, 3;
	@%p14 bra 	$L__BB0_8;
	shl.b32 	%r51, %r6, 8;
	shl.b32 	%r52, %r4, 5;
	add.s32 	%r53, %r51, %r52;
	shl.b32 	%r54, %r1, 2;
	add.s32 	%r55, %r53, %r54;
	mov.u32 	%r56, _ZZ37convolution_tiled_2D_const_mem_kernelPfS_iiiE3N_s;
	add.s32 	%r57, %r55, %r56;
	add.s32 	%r60, %r57, -584;
	mov.u64 	%rd9, F;
	add.s64 	%rd13, %rd9, 48;
	mov.f32 	%f79, 0f00000000;
	mov.b32 	%r61, 0;
$L__BB0_6:
	ld.const.f32 	%f5, [%rd13+-48];
	ld.shared.f32 	%f6, [%r60];
	fma.rn.f32 	%f7, %f5, %f6, %f79;
	ld.const.f32 	%f8, [%rd13+-44];
	ld.shared.f32 	%f9, [%r60+4];
	fma.rn.f32 	%f10, %f8, %f9, %f7;
	ld.const.f32 	%f11, [%rd13+-40];
	ld.shared.f32 	%f12, [%r60+8];
	fma.rn.f32 	%f13, %f11, %f12, %f10;
	ld.const.f32 	%f14, [%rd13+-36];
	ld.shared.f32 	%f15, [%r60+12];
	fma.rn.f32 	%f16, %f14, %f15, %f13;
	ld.const.f32 	%f17, [%rd13+-32];
	ld.shared.f32 	%f18, [%r60+16];
	fma.rn.f32 	%f19, %f17, %f18, %f16;
	ld.const.f32 	%f20, [%rd13+-28];
	ld.shared.f32 	%f21, [%r60+32];
	fma.rn.f32 	%f22, %f20, %f21, %f19;
	ld.const.f32 	%f23, [%rd13+-24];
	ld.shared.f32 	%f24, [%r60+36];
	fma.rn.f32 	%f25, %f23, %f24, %f22;
	ld.const.f32 	%f26, [%rd13+-20];
	ld.shared.f32 	%f27, [%r60+40];
	fma.rn.f32 	%f28, %f26, %f27, %f25;
	ld.const.f32 	%f29, [%rd13+-16];
	ld.shared.f32 	%f30, [%r60+44];
	fma.rn.f32 	%f31, %f29, %f30, %f28;
	ld.const.f32 	%f32, [%rd13+-12];
	ld.shared.f32 	%f33, [%r60+48];
	fma.rn.f32 	%f34, %f32, %f33, %f31;
	ld.const.f32 	%f35, [%rd13+-8];
	ld.shared.f32 	%f36, [%r60+64];
	fma.rn.f32 	%f37, %f35, %f36, %f34;
	ld.const.f32 	%f38, [%rd13+-4];
	ld.shared.f32 	%f39, [%r60+68];
	fma.rn.f32 	%f40, %f38, %f39, %f37;
	ld.const.f32 	%f41, [%rd13];
	ld.shared.f32 	%f42, [%r60+72];
	fma.rn.f32 	%f43, %f41, %f42, %f40;
	ld.const.f32 	%f44, [%rd13+4];
	ld.shared.f32 	%f45, [%r60+76];
	fma.rn.f32 	%f46, %f44, %f45, %f43;
	ld.const.f32 	%f47, [%rd13+8];
	ld.shared.f32 	%f48, [%r60+80];
	fma.rn.f32 	%f49, %f47, %f48, %f46;
	ld.const.f32 	%f50, [%rd13+12];
	ld.shared.f32 	%f51, [%r60+96];
	fma.rn.f32 	%f52, %f50, %f51, %f49;
	ld.const.f32 	%f53, [%rd13+16];
	ld.shared.f32 	%f54, [%r60+100];
	fma.rn.f32 	%f55, %f53, %f54, %f52;
	ld.const.f32 	%f56, [%rd13+20];
	ld.shared.f32 	%f57, [%r60+104];
	fma.rn.f32 	%f58, %f56, %f57, %f55;
	ld.const.f32 	%f59, [%rd13+24];
	ld.shared.f32 	%f60, [%r60+108];
	fma.rn.f32 	%f61, %f59, %f60, %f58;
	ld.const.f32 	%f62, [%rd13+28];
	ld.shared.f32 	%f63, [%r60+112];
	fma.rn.f32 	%f64, %f62, %f63, %f61;
	ld.const.f32 	%f65, [%rd13+32];
	ld.shared.f32 	%f66, [%r60+128];
	fma.rn.f32 	%f67, %f65, %f66, %f64;
	ld.const.f32 	%f68, [%rd13+36];
	ld.shared.f32 	%f69, [%r60+132];
	fma.rn.f32 	%f70, %f68, %f69, %f67;
	ld.const.f32 	%f71, [%rd13+40];
	ld.shared.f32 	%f72, [%r60+136];
	fma.rn.f32 	%f73, %f71, %f72, %f70;
	ld.const.f32 	%f74, [%rd13+44];
	ld.shared.f32 	%f75, [%r60+140];
	fma.rn.f32 	%f76, %f74, %f75, %f73;
	ld.const.f32 	%f77, [%rd13+48];
	ld.shared.f32 	%f78, [%r60+144];
	fma.rn.f32 	%f79, %f77, %f78, %f76;
	add.s32 	%r61, %r61, 1;
	add.s64 	%rd13, %rd13, 100;
	add.s32 	%r60, %r60, 256;
	setp.ne.s32 	%p15, %r61, 5;
	@%p15 bra 	$L__BB0_6;
	mad.lo.s32 	%r58, %r15, %r7, %r5;
	mad.lo.s32 	%r59, %r58, %r13, %r3;
	cvta.to.global.u64 	%rd10, %rd4;
	mul.wide.s32 	%rd11, %r59, 4;
	add.s64 	%rd12, %rd10, %rd11;
	st.global.f32 	[%rd12], %f79;
$L__BB0_8:
	ret;

}


// ===== COMPILED SASS (sm_100) =====

	.target	sm_100

	.elftype	@"ET_EXEC"


//--------------------- .note.nv.tkinfo           --------------------------
	.section	.note.nv.tkinfo,"",@"SHT_NOTE"
	.sectionflags	@"SHF_NOTE_NV_TKINFO"
	.tkinfo
        /*0018*/ 	.word	0x00000002
        /*0030*/ 	.string	""
        /*0030*/ 	.string	"ptxas"
        /*0030*/ 	.string	"Cuda compilation tools, release 13.0, V13.0.88"
        /*0030*/ 	.string	"Build cuda_13.0.r13.0/compiler.36424714_0"
        /*0030*/ 	.string	"-arch sm_100 -m 64 "



//--------------------- .note.nv.cuinfo           --------------------------
	.section	.note.nv.cuinfo,"",@"SHT_NOTE"
	.sectionflags	@"SHF_NOTE_NV_CUINFO"
        /*0018*/ 	.short	0x0002
        /*001a*/ 	.short	0x0064
        /*001c*/ 	.short	0x0082
	.zero		2


//--------------------- .nv.info                  --------------------------
	.section	.nv.info,"",@"SHT_CUDA_INFO"
	.align	4


	//----- nvinfo : EIATTR_REGCOUNT
	.align		4
        /*0000*/ 	.byte	0x04, 0x2f
        /*0002*/ 	.short	(.L_2 - .L_1)
	.align		4
.L_1:
        /*0004*/ 	.word	index@(_Z37convolution_tiled_2D_const_mem_kernelPfS_iii)
        /*0008*/ 	.word	0x00000019


	//----- nvinfo : EIATTR_FRAME_SIZE
	.align		4
.L_2:
        /*000c*/ 	.byte	0x04, 0x11
        /*000e*/ 	.short	(.L_4 - .L_3)
	.align		4
.L_3:
        /*0010*/ 	.word	index@(_Z37convolution_tiled_2D_const_mem_kernelPfS_iii)
        /*0014*/ 	.word	0x00000000


	//----- nvinfo : EIATTR_MIN_STACK_SIZE
	.align		4
.L_4:
        /*0018*/ 	.byte	0x04, 0x12
        /*001a*/ 	.short	(.L_6 - .L_5)
	.align		4
.L_5:
        /*001c*/ 	.word	index@(_Z37convolution_tiled_2D_const_mem_kernelPfS_iii)
        /*0020*/ 	.word	0x00000000
.L_6:


//--------------------- .nv.compat                --------------------------
	.section	.nv.compat,"",@"SHT_CUDA_COMPAT_INFO"
	.align	4
        /*0000*/ 	.byte	0x02, 0x09, 0x00, 0x00, 0x02, 0x02, 0x01, 0x00, 0x02, 0x05, 0x05, 0x00, 0x03, 0x07, 0x01, 0x01
        /*0010*/ 	.byte	0x02, 0x03, 0x00, 0x00, 0x02, 0x06, 0x01, 0x00, 0x04, 0x0b, 0x08, 0x00, 0x09, 0x00, 0x00, 0x00
        /*0020*/ 	.byte	0x00, 0x00, 0x00, 0x00


//--------------------- .nv.info._Z37convolution_tiled_2D_const_mem_kernelPfS_iii --------------------------
	.section	.nv.info._Z37convolution_tiled_2D_const_mem_kernelPfS_iii,"",@"SHT_CUDA_INFO"
	.sectionflags	@""
	.align	4


	//----- nvinfo : EIATTR_CUDA_API_VERSION
	.align		4
        /*0000*/ 	.byte	0x04, 0x37
        /*0002*/ 	.short	(.L_8 - .L_7)
.L_7:
        /*0004*/ 	.word	0x00000082


	//----- nvinfo : EIATTR_KPARAM_INFO
	.align		4
.L_8:
        /*0008*/ 	.byte	0x04, 0x17
        /*000a*/ 	.short	(.L_10 - .L_9)
.L_9:
        /*000c*/ 	.word	0x00000000
        /*0010*/ 	.short	0x0004
        /*0012*/ 	.short	0x0018
        /*0014*/ 	.byte	0x00, 0xf0, 0x11, 0x00


	//----- nvinfo : EIATTR_KPARAM_INFO
	.align		4
.L_10:
        /*0018*/ 	.byte	0x04, 0x17
        /*001a*/ 	.short	(.L_12 - .L_11)
.L_11:
        /*001c*/ 	.word	0x00000000
        /*0020*/ 	.short	0x0003
        /*0022*/ 	.short	0x0014
        /*0024*/ 	.byte	0x00, 0xf0, 0x11, 0x00


	//----- nvinfo : EIATTR_KPARAM_INFO
	.align		4
.L_12:
        /*0028*/ 	.byte	0x04, 0x17
        /*002a*/ 	.short	(.L_14 - .L_13)
.L_13:
        /*002c*/ 	.word	0x00000000
        /*0030*/ 	.short	0x0002
        /*0032*/ 	.short	0x0010
        /*0034*/ 	.byte	0x00, 0xf0, 0x11, 0x00


	//----- nvinfo : EIATTR_KPARAM_INFO
	.align		4
.L_14:
        /*0038*/ 	.byte	0x04, 0x17
        /*003a*/ 	.short	(.L_16 - .L_15)
.L_15:
        /*003c*/ 	.word	0x00000000
        /*0040*/ 	.short	0x0001
        /*0042*/ 	.short	0x0008
        /*0044*/ 	.byte	0x00, 0xf5, 0x21, 0x00


	//----- nvinfo : EIATTR_KPARAM_INFO
	.align		4
.L_16:
        /*0048*/ 	.byte	0x04, 0x17
        /*004a*/ 	.short	(.L_18 - .L_17)
.L_17:
        /*004c*/ 	.word	0x00000000
        /*0050*/ 	.short	0x0000
        /*0052*/ 	.short	0x0000
        /*0054*/ 	.byte	0x00, 0xf5, 0x21, 0x00


	//----- nvinfo : EIATTR_SPARSE_MMA_MASK
	.align		4
.L_18:
        /*0058*/ 	.byte	0x03, 0x50
        /*005a*/ 	.short	0x0000


	//----- nvinfo : EIATTR_MAXREG_COUNT
	.align		4
        /*005c*/ 	.byte	0x03, 0x1b
        /*005e*/ 	.short	0x00ff


	//----- nvinfo : EIATTR_NUM_BARRIERS
	.align		4
        /*0060*/ 	.byte	0x02, 0x4c
        /*0062*/ 	.byte	0x01
	.zero		1


	//----- nvinfo : EIATTR_MERCURY_ISA_VERSION
	.align		4
        /*0064*/ 	.byte	0x03, 0x5f
        /*0066*/ 	.short	0x0101


	//----- nvinfo : EIATTR_VRC_CTA_INIT_COUNT
	.align		4
        /*0068*/ 	.byte	0x02, 0x4a
	.zero		1
	.zero		1


	//----- nvinfo : EIATTR_EXIT_INSTR_OFFSETS
	.align		4
        /*006c*/ 	.byte	0x04, 0x1c
        /*006e*/ 	.short	(.L_20 - .L_19)


	//   ....[0]....
.L_19:
        /*0070*/ 	.word	0x00000300


	//   ....[1]....
        /*0074*/ 	.word	0x00000350


	//   ....[2]....
        /*0078*/ 	.word	0x00001580


	//----- nvinfo : EIATTR_CRS_STACK_SIZE
	.align		4
.L_20:
        /*007c*/ 	.byte	0x04, 0x1e
        /*007e*/ 	.short	(.L_22 - .L_21)
.L_21:
        /*0080*/ 	.word	0x00000000


	//----- nvinfo : EIATTR_CBANK_PARAM_SIZE
	.align		4
.L_22:
        /*0084*/ 	.byte	0x03, 0x19
        /*0086*/ 	.short	0x001c


	//----- nvinfo : EIATTR_PARAM_CBANK
	.align		4
        /*0088*/ 	.byte	0x04, 0x0a
        /*008a*/ 	.short	(.L_24 - .L_23)
	.align		4
.L_23:
        /*008c*/ 	.word	index@(.nv.constant0._Z37convolution_tiled_2D_const_mem_kernelPfS_iii)
        /*0090*/ 	.short	0x0380
        /*0092*/ 	.short	0x001c


	//----- nvinfo : EIATTR_SW_WAR
	.align		4
.L_24:
        /*0094*/ 	.byte	0x04, 0x36
        /*0096*/ 	.short	(.L_26 - .L_25)
.L_25:
        /*0098*/ 	.word	0x00000008
.L_26:


//--------------------- .nv.callgraph             --------------------------
	.section	.nv.callgraph,"",@"SHT_CUDA_CALLGRAPH"
	.align	4
	.sectionentsize	8
	.align		4
        /*0000*/ 	.word	0x00000000
	.align		4
        /*0004*/ 	.word	0xffffffff
	.align		4
        /*0008*/ 	.word	0x00000000
	.align		4
        /*000c*/ 	.word	0xfffffffe
	.align		4
        /*0010*/ 	.word	0x00000000
	.align		4
        /*0014*/ 	.word	0xfffffffd
	.align		4
        /*0018*/ 	.word	0x00000000
	.align		4
        /*001c*/ 	.word	0xfffffffc


//--------------------- .nv.constant3             --------------------------
	.section	.nv.constant3,"a",@progbits
	.align	4
.nv.constant3:
	.type		F,@object
	.size		F,(.L_0 - F)
F:
	.zero		500
.L_0:


//--------------------- .text._Z37convolution_tiled_2D_const_mem_kernelPfS_iii --------------------------
	.section	.text._Z37convolution_tiled_2D_const_mem_kernelPfS_iii,"ax",@progbits
	.align	128
        .global         _Z37convolution_tiled_2D_const_mem_kernelPfS_iii
        .type           _Z37convolution_tiled_2D_const_mem_kernelPfS_iii,@function
        .size           _Z37convolution_tiled_2D_const_mem_kernelPfS_iii,(.L_x_4 - _Z37convolution_tiled_2D_const_mem_kernelPfS_iii)
        .other          _Z37convolution_tiled_2D_const_mem_kernelPfS_iii,@"STO_CUDA_ENTRY STV_DEFAULT"
_Z37convolution_tiled_2D_const_mem_kernelPfS_iii:
.text._Z37convolution_tiled_2D_const_mem_kernelPfS_iii:
[----:B------:R-:W-:Y:S01]  /*0000*/  LDC R1, c[0x0][0x37c] ;  /* 0x0000df00ff017b82 */ /* 0x000fe20000000800 */
[----:B------:R-:W0:Y:S01]  /*0010*/  S2R R2, SR_CTAID.Y ;  /* 0x0000000000027919 */ /* 0x000e220000002600 */
[----:B------:R-:W1:Y:S01]  /*0020*/  LDCU.64 UR8, c[0x0][0x390] ;  /* 0x00007200ff0877ac */ /* 0x000e620008000a00 */
[----:B------:R-:W-:Y:S01]  /*0030*/  BSSY.RECONVERGENT B0, `(.L_x_0) ;  /* 0x000002b000007945 */ /* 0x000fe20003800200 */
[----:B------:R-:W0:Y:S01]  /*0040*/  S2R R10, SR_TID.Y ;  /* 0x00000000000a7919 */ /* 0x000e220000002200 */
[----:B------:R-:W2:Y:S01]  /*0050*/  LDCU UR4, c[0x0][0x398] ;  /* 0x00007300ff0477ac */ /* 0x000ea20008000800 */
[----:B------:R-:W3:Y:S01]  /*0060*/  S2R R0, SR_TID.X ;  /* 0x0000000000007919 */ /* 0x000ee20000002100 */
[----:B------:R-:W4:Y:S01]  /*0070*/  LDCU.64 UR6, c[0x0][0x358] ;  /* 0x00006b00ff0677ac */ /* 0x000f220008000a00 */
[----:B------:R-:W5:Y:S01]  /*0080*/  S2R R4, SR_CTAID.X ;  /* 0x0000000000047919 */ /* 0x000f620000002500 */
[----:B------:R-:W2:Y:S01]  /*0090*/  S2R R6, SR_CTAID.Z ;  /* 0x0000000000067919 */ /* 0x000ea20000002700 */
[----:B------:R-:W2:Y:S01]  /*00a0*/  S2R R11, SR_TID.Z ;  /* 0x00000000000b7919 */ /* 0x000ea20000002300 */
[----:B0-----:R-:W-:-:S04]  /*00b0*/  LEA R2, R2, R10, 0x2 ;  /* 0x0000000a02027211 */ /* 0x001fc800078e10ff */
[----:B------:R-:W-:Y:S02]  /*00c0*/  IADD3 R3, PT, PT, R2, -0x2, RZ ;  /* 0xfffffffe02037810 */ /* 0x000fe40007ffe0ff */
[----:B---3--:R-:W-:Y:S02]  /*00d0*/  IADD3 R5, PT, PT, R0, -0x2, RZ ;  /* 0xfffffffe00057810 */ /* 0x008fe40007ffe0ff */
[----:B-1----:R-:W-:-:S04]  /*00e0*/  ISETP.GE.AND P0, PT, R3, UR9, PT ;  /* 0x0000000903007c0c */ /* 0x002fc8000bf06270 */
[----:B------:R-:W-:Y:S02]  /*00f0*/  ISETP.GT.U32.AND P0, PT, R2, 0x1, !P0 ;  /* 0x000000010200780c */ /* 0x000fe40004704070 */
[----:B-----5:R-:W-:Y:S02]  /*0100*/  LEA R2, R4, R5, 0x2 ;  /* 0x0000000504027211 */ /* 0x020fe400078e10ff */
[----:B--2---:R-:W-:Y:S02]  /*0110*/  LEA R4, R6, R11, 0x2 ;  /* 0x0000000b06047211 */ /* 0x004fe400078e10ff */
[----:B------:R-:W-:-:S04]  /*0120*/  ISETP.GT.AND P0, PT, R2, -0x1, P0 ;  /* 0xffffffff0200780c */ /* 0x000fc80000704270 */
[----:B------:R-:W-:-:S04]  /*0130*/  ISETP.LT.AND P0, PT, R2, UR8, P0 ;  /* 0x0000000802007c0c */ /* 0x000fc80008701270 */
[C---:B------:R-:W-:Y:S02]  /*0140*/  ISETP.GT.U32.AND P0, PT, R4.reuse, 0x1, P0 ;  /* 0x000000010400780c */ /* 0x040fe40000704070 */
[----:B------:R-:W-:-:S04]  /*0150*/  IADD3 R4, PT, PT, R4, -0x2, RZ ;  /* 0xfffffffe04047810 */ /* 0x000fc80007ffe0ff */
[----:B------:R-:W-:-:S13]  /*0160*/  ISETP.LT.AND P0, PT, R4, UR4, P0 ;  /* 0x0000000404007c0c */ /* 0x000fda0008701270 */
[----:B----4-:R-:W-:Y:S05]  /*0170*/  @!P0 BRA `(.L_x_1) ;  /* 0x0000000000388947 */ /* 0x010fea0003800000 */
[----:B------:R-:W0:Y:S01]  /*0180*/  LDC.64 R6, c[0x0][0x380] ;  /* 0x0000e000ff067b82 */ /* 0x000e220000000a00 */
[----:B------:R-:W-:-:S04]  /*0190*/  IMAD R9, R4, UR9, R3 ;  /* 0x0000000904097c24 */ /* 0x000fc8000f8e0203 */
[----:B------:R-:W-:-:S04]  /*01a0*/  IMAD R9, R9, UR8, R2 ;  /* 0x0000000809097c24 */ /* 0x000fc8000f8e0202 */
[----:B0-----:R-:W-:-:S06]  /*01b0*/  IMAD.WIDE R6, R9, 0x4, R6 ;  /* 0x0000000409067825 */ /* 0x001fcc00078e0206 */
[----:B------:R-:W2:Y:S01]  /*01c0*/  LDG.E R6, desc[UR6][R6.64] ;  /* 0x0000000606067981 */ /* 0x000ea2000c1e1900 */
[----:B------:R-:W0:Y:S01]  /*01d0*/  S2UR UR5, SR_CgaCtaId ;  /* 0x00000000000579c3 */ /* 0x000e220000008800 */
[----:B------:R-:W-:Y:S02]  /*01e0*/  UMOV UR4, 0x400 ;  /* 0x0000040000047882 */ /* 0x000fe40000000000 */
[----:B0-----:R-:W-:-:S06]  /*01f0*/  ULEA UR4, UR5, UR4, 0x18 ;  /* 0x0000000405047291 */ /* 0x001fcc000f8ec0ff */
[----:B------:R-:W-:-:S04]  /*0200*/  MOV R8, UR4 ;  /* 0x0000000400087c02 */ /* 0x000fc80008000f00 */
[----:B------:R-:W-:-:S04]  /*0210*/  LEA R9, R11, R8, 0x8 ;  /* 0x000000080b097211 */ /* 0x000fc800078e40ff */
[----:B------:R-:W-:-:S04]  /*0220*/  LEA R9, R10, R9, 0x5 ;  /* 0x000000090a097211 */ /* 0x000fc800078e28ff */
[----:B------:R-:W-:-:S05]  /*0230*/  LEA R9, R0, R9, 0x2 ;  /* 0x0000000900097211 */ /* 0x000fca00078e10ff */
[----:B--2---:R1:W-:Y:S01]  /*0240*/  STS [R9], R6 ;  /* 0x0000000609007388 */ /* 0x0043e20000000800 */
[----:B------:R-:W-:Y:S05]  /*0250*/  BRA `(.L_x_2) ;  /* 0x0000000000207947 */ /* 0x000fea0003800000 */
.L_x_1:
[----:B------:R-:W0:Y:S01]  /*0260*/  S2UR UR5, SR_CgaCtaId ;  /* 0x00000000000579c3 */ /* 0x000e220000008800 */
[----:B------:R-:W-:Y:S02]  /*0270*/  UMOV UR4, 0x400 ;  /* 0x0000040000047882 */ /* 0x000fe40000000000 */
[----:B0-----:R-:W-:-:S06]  /*0280*/  ULEA UR4, UR5, UR4, 0x18 ;  /* 0x0000000405047291 */ /* 0x001fcc000f8ec0ff */
[----:B------:R-:W-:-:S04]  /*0290*/  MOV R8, UR4 ;  /* 0x0000000400087c02 */ /* 0x000fc80008000f00 */
[----:B------:R-:W-:-:S04]  /*02a0*/  LEA R7, R11, R8, 0x8 ;  /* 0x000000080b077211 */ /* 0x000fc800078e40ff */
[----:B------:R-:W-:-:S04]  /*02b0*/  LEA R7, R10, R7, 0x5 ;  /* 0x000000070a077211 */ /* 0x000fc800078e28ff */
[----:B------:R-:W-:-:S05]  /*02c0*/  LEA R7, R0, R7, 0x2 ;  /* 0x0000000700077211 */ /* 0x000fca00078e10ff */
[----:B------:R0:W-:Y:S02]  /*02d0*/  STS [R7], RZ ;  /* 0x000000ff07007388 */ /* 0x0001e40000000800 */
.L_x_2:
[----:B------:R-:W-:Y:S05]  /*02e0*/  BSYNC.RECONVERGENT B0 ;  /* 0x0000000000007941 */ /* 0x000fea0003800200 */
.L_x_0:
[----:B------:R-:W-:Y:S06]  /*02f0*/  BAR.SYNC.DEFER_BLOCKING 0x0 ;  /* 0x0000000000007b1d */ /* 0x000fec0000010000 */
[----:B------:R-:W-:Y:S05]  /*0300*/  @!P0 EXIT ;  /* 0x000000000000894d */ /* 0x000fea0003800000 */
[----:B-1----:R-:W-:-:S04]  /*0310*/  IADD3 R6, PT, PT, R10, -0x2, RZ ;  /* 0xfffffffe0a067810 */ /* 0x002fc80007ffe0ff */
[----:B------:R-:W-:-:S04]  /*0320*/  LOP3.LUT R6, R6, R5, RZ, 0xfc, !PT ;  /* 0x0000000506067212 */ /* 0x000fc800078efcff */
[----:B------:R-:W-:-:S04]  /*0330*/  VIADDMNMX.U32 R6, R11, 0xfffffffe, R6, !PT ;  /* 0xfffffffe0b067846 */ /* 0x000fc80007800006 */
[----:B------:R-:W-:-:S13]  /*0340*/  ISETP.GT.U32.AND P0, PT, R6, 0x3, PT ;  /* 0x000000030600780c */ /* 0x000fda0003f04070 */
[----:B------:R-:W-:Y:S05]  /*0350*/  @P0 EXIT ;  /* 0x000000000000094d */ /* 0x000fea0003800000 */
[----:B------:R-:W-:Y:S01]  /*0360*/  LEA R11, R11, R10, 0x3 ;  /* 0x0000000a0b0b7211 */ /* 0x000fe200078e18ff */
[----:B------:R-:W0:Y:S01]  /*0370*/  LDCU.128 UR12, c[0x3][URZ] ;  /* 0x00c00000ff0c77ac */ /* 0x000e220008000c00 */
[----:B------:R-:W-:Y:S02]  /*0380*/  IMAD R3, R4, UR9, R3 ;  /* 0x0000000904037c24 */ /* 0x000fe4000f8e0203 */
[----:B------:R-:W-:Y:S01]  /*0390*/  LEA R5, R11, R0, 0x3 ;  /* 0x000000000b057211 */ /* 0x000fe200078e18ff */
[----:B------:R-:W1:Y:S01]  /*03a0*/  LDCU.128 UR16, c[0x3][0x10] ;  /* 0x00c00200ff1077ac */ /* 0x000e620008000c00 */
[----:B------:R-:W-:Y:S02]  /*03b0*/  IMAD R3, R3, UR8, R2 ;  /* 0x0000000803037c24 */ /* 0x000fe4000f8e0202 */
[----:B------:R-:W-:Y:S01]  /*03c0*/  LEA R5, R5, R8, 0x2 ;  /* 0x0000000805057211 */ /* 0x000fe200078e10ff */
[----:B------:R-:W2:Y:S04]  /*03d0*/  LDCU UR4, c[0x3][0x1f0] ;  /* 0x00c03e00ff0477ac */ /* 0x000ea80008000800 */
[----:B------:R-:W0:Y:S04]  /*03e0*/  LDS R0, [R5+-0x248] ;  /* 0xfffdb80005007984 */ /* 0x000e280000000800 */
[----:B------:R-:W3:Y:S04]  /*03f0*/  LDS R10, [R5+-0x244] ;  /* 0xfffdbc00050a7984 */ /* 0x000ee80000000800 */
[----:B------:R-:W4:Y:S04]  /*0400*/  LDS R9, [R5+-0x240] ;  /* 0xfffdc00005097984 */ /* 0x000f280000000800 */
[----:B------:R-:W5:Y:S04]  /*0410*/  LDS R11, [R5+-0x23c] ;  /* 0xfffdc400050b7984 */ /* 0x000f680000000800 */
[----:B------:R-:W1:Y:S04]  /*0420*/  LDS R12, [R5+-0x238] ;  /* 0xfffdc800050c7984 */ /* 0x000e680000000800 */
[----:B------:R-:W2:Y:S04]  /*0430*/  LDS R13, [R5+-0x228] ;  /* 0xfffdd800050d7984 */ /* 0x000ea80000000800 */
[----:B------:R-:W2:Y:S04]  /*0440*/  LDS R14, [R5+-0x224] ;  /* 0xfffddc00050e7984 */ /* 0x000ea80000000800 */
[----:B------:R-:W2:Y:S04]  /*0450*/  LDS R15, [R5+-0x220] ;  /* 0xfffde000050f7984 */ /* 0x000ea80000000800 */
[----:B------:R-:W2:Y:S04]  /*0460*/  LDS R8, [R5+-0x21c] ;  /* 0xfffde40005087984 */ /* 0x000ea80000000800 */
[----:B------:R-:W2:Y:S01]  /*0470*/  LDS R6, [R5+-0x218] ;  /* 0xfffde80005067984 */ /* 0x000ea20000000800 */
[----:B0-----:R-:W-:-:S03]  /*0480*/  FFMA R7, R0, UR12, RZ ;  /* 0x0000000c00077c23 */ /* 0x001fc600080000ff */
[----:B------:R-:W-:Y:S01]  /*0490*/  LDS R21, [R5+0x1bc] ;  /* 0x0001bc0005157984 */ /* 0x000fe20000000800 */
[----:B---3--:R-:W-:-:S03]  /*04a0*/  FFMA R10, R10, UR13, R7 ;  /* 0x0000000d0a0a7c23 */ /* 0x008fc60008000007 */
[----:B------:R-:W0:Y:S01]  /*04b0*/  LDS R0, [R5+-0x208] ;  /* 0xfffdf80005007984 */ /* 0x000e220000000800 */
[----:B----4-:R-:W-:-:S03]  /*04c0*/  FFMA R10, R9, UR14, R10 ;  /* 0x0000000e090a7c23 */ /* 0x010fc6000800000a */
[----:B------:R-:W3:Y:S01]  /*04d0*/  LDS R7, [R5+-0x204] ;  /* 0xfffdfc0005077984 */ /* 0x000ee20000000800 */
[----:B-----5:R-:W-:-:S03]  /*04e0*/  FFMA R11, R11, UR15, R10 ;  /* 0x0000000f0b0b7c23 */ /* 0x020fc6000800000a */
[----:B------:R-:W4:Y:S01]  /*04f0*/  LDS R9, [R5+-0x200] ;  /* 0xfffe000005097984 */ /* 0x000f220000000800 */
[----:B------:R-:W5:Y:S01]  /*0500*/  LDCU.128 UR12, c[0x3][0x20] ;  /* 0x00c00400ff0c77ac */ /* 0x000f620008000c00 */
[----:B-1----:R-:W-:Y:S02]  /*0510*/  FFMA R12, R12, UR16, R11 ;  /* 0x000000100c0c7c23 */ /* 0x002fe4000800000b */
[----:B------:R-:W1:Y:S02]  /*0520*/  LDS R10, [R5+-0x1fc] ;  /* 0xfffe0400050a7984 */ /* 0x000e640000000800 */
[----:B--2---:R-:W-:Y:S02]  /*0530*/  FFMA R13, R13, UR17, R12 ;  /* 0x000000110d0d7c23 */ /* 0x004fe4000800000c */
[----:B------:R-:W2:Y:S02]  /*0540*/  LDS R11, [R5+-0x1f8] ;  /* 0xfffe0800050b7984 */ /* 0x000ea40000000800 */
[----:B------:R-:W-:-:S02]  /*0550*/  FFMA R14, R14, UR18, R13 ;  /* 0x000000120e0e7c23 */ /* 0x000fc4000800000d */
[----:B------:R-:W2:Y:S02]  /*0560*/  LDS R12, [R5+-0x1e8] ;  /* 0xfffe1800050c7984 */ /* 0x000ea40000000800 */
[----:B------:R-:W-:Y:S02]  /*0570*/  FFMA R15, R15, UR19, R14 ;  /* 0x000000130f0f7c23 */ /* 0x000fe4000800000e */
[----:B------:R-:W2:Y:S01]  /*0580*/  LDS R13, [R5+-0x1e4] ;  /* 0xfffe1c00050d7984 */ /* 0x000ea20000000800 */
[----:B------:R-:W4:Y:S01]  /*0590*/  LDCU.128 UR16, c[0x3][0x30] ;  /* 0x00c00600ff1077ac */ /* 0x000f220008000c00 */
[----:B-----5:R-:W-:Y:S02]  /*05a0*/  FFMA R15, R8, UR12, R15 ;  /* 0x0000000c080f7c23 */ /* 0x020fe4000800000f */
[----:B------:R-:W5:Y:S02]  /*05b0*/  LDS R14, [R5+-0x1e0] ;  /* 0xfffe2000050e7984 */ /* 0x000f640000000800 */
[----:B------:R-:W-:-:S02]  /*05c0*/  FFMA R15, R6, UR13, R15 ;  /* 0x0000000d060f7c23 */ /* 0x000fc4000800000f */
[----:B------:R-:W5:Y:S04]  /*05d0*/  LDS R8, [R5+-0x1dc] ;  /* 0xfffe240005087984 */ /* 0x000f680000000800 */
[----:B------:R-:W5:Y:S01]  /*05e0*/  LDS R6, [R5+-0x1d8] ;  /* 0xfffe280005067984 */ /* 0x000f620000000800 */
[----:B0-----:R-:W-:-:S03]  /*05f0*/  FFMA R16, R0, UR14, R15 ;  /* 0x0000000e00107c23 */ /* 0x001fc6000800000f */
[----:B------:R-:W-:Y:S01]  /*0600*/  LDS R20, [R5+0x1c0] ;  /* 0x0001c00005147984 */ /* 0x000fe20000000800 */
[----:B---3--:R-:W-:-:S03]  /*0610*/  FFMA R16, R7, UR15, R16 ;  /* 0x0000000f07107c23 */ /* 0x008fc60008000010 */
[----:B------:R-:W0:Y:S01]  /*0620*/  LDS R0, [R5+-0x1c8] ;  /* 0xfffe380005007984 */ /* 0x000e220000000800 */
[----:B------:R-:W3:Y:S01]  /*0630*/  LDCU.128 UR12, c[0x3][0x40] ;  /* 0x00c00800ff0c77ac */ /* 0x000ee20008000c00 */
[----:B----4-:R-:W-:Y:S02]  /*0640*/  FFMA R15, R9, UR16, R16 ;  /* 0x00000010090f7c23 */ /* 0x010fe40008000010 */
[----:B------:R-:W4:Y:S02]  /*0650*/  LDS R7, [R5+-0x1c4] ;  /* 0xfffe3c0005077984 */ /* 0x000f240000000800 */
[----:B-1----:R-:W-:Y:S02]  /*0660*/  FFMA R16, R10, UR17, R15 ;  /* 0x000000110a107c23 */ /* 0x002fe4000800000f */
[----:B------:R-:W1:Y:S02]  /*0670*/  LDS R9, [R5+-0x1c0] ;  /* 0xfffe400005097984 */ /* 0x000e640000000800 */
[----:B--2---:R-:W-:-:S02]  /*0680*/  FFMA R15, R11, UR18, R16 ;  /* 0x000000120b0f7c23 */ /* 0x004fc40008000010 */
[----:B------:R-:W2:Y:S02]  /*0690*/  LDS R10, [R5+-0x1bc] ;  /* 0xfffe4400050a7984 */ /* 0x000ea40000000800 */
[----:B------:R-:W-:Y:S02]  /*06a0*/  FFMA R16, R12, UR19, R15 ;  /* 0x000000130c107c23 */ /* 0x000fe4000800000f */
[----:B------:R-:W2:Y:S01]  /*06b0*/  LDS R11, [R5+-0x1b8] ;  /* 0xfffe4800050b7984 */ /* 0x000ea20000000800 */
[----:B------:R-:W0:Y:S01]  /*06c0*/  LDCU.128 UR16, c[0x3][0x50] ;  /* 0x00c00a00ff1077ac */ /* 0x000e220008000c00 */
[----:B---3--:R-:W-:Y:S02]  /*06d0*/  FFMA R15, R13, UR12, R16 ;  /* 0x0000000c0d0f7c23 */ /* 0x008fe40008000010 */
[----:B------:R-:W3:Y:S02]  /*06e0*/  LDS R12, [R5+-0x148] ;  /* 0xfffeb800050c7984 */ /* 0x000ee40000000800 */
[----:B-----5:R-:W-:-:S02]  /*06f0*/  FFMA R15, R14, UR13, R15 ;  /* 0x0000000d0e0f7c23 */ /* 0x020fc4000800000f */
[----:B------:R-:W5:Y:S02]  /*0700*/  LDS R13, [R5+-0x144] ;  /* 0xfffebc00050d7984 */ /* 0x000f640000000800 */
[----:B------:R-:W-:Y:S02]  /*0710*/  FFMA R15, R8, UR14, R15 ;  /* 0x0000000e080f7c23 */ /* 0x000fe4000800000f */
[----:B------:R-:W5:Y:S02]  /*0720*/  LDS R14, [R5+-0x140] ;  /* 0xfffec000050e7984 */ /* 0x000f640000000800 */
[----:B------:R-:W-:Y:S02]  /*0730*/  FFMA R15, R6, UR15, R15 ;  /* 0x0000000f060f7c23 */ /* 0x000fe4000800000f */
[----:B------:R-:W5:Y:S01]  /*0740*/  LDS R8, [R5+-0x13c] ;  /* 0xfffec40005087984 */ /* 0x000f620000000800 */
[----:B------:R-:W2:Y:S03]  /*0750*/  LDCU.128 UR12, c[0x3][0x60] ;  /* 0x00c00c00ff0c77ac */ /* 0x000ea60008000c00 */
[----:B------:R-:W5:Y:S01]  /*0760*/  LDS R6, [R5+-0x138] ;  /* 0xfffec80005067984 */ /* 0x000f620000000800 */
[----:B0-----:R-:W-:-:S03]  /*0770*/  FFMA R16, R0, UR16, R15 ;  /* 0x0000001000107c23 */ /* 0x001fc6000800000f */
[----:B------:R-:W-:Y:S01]  /*0780*/  LDS R19, [R5+0x1c4] ;  /* 0x0001c40005137984 */ /* 0x000fe20000000800 */
[----:B----4-:R-:W-:-:S03]  /*0790*/  FFMA R16, R7, UR17, R16 ;  /* 0x0000001107107c23 */ /* 0x010fc60008000010 */
[----:B------:R-:W0:Y:S01]  /*07a0*/  LDS R0, [R5+-0x128] ;  /* 0xfffed80005007984 */ /* 0x000e220000000800 */
[----:B-1----:R-:W-:-:S03]  /*07b0*/  FFMA R15, R9, UR18, R16 ;  /* 0x00000012090f7c23 */ /* 0x002fc60008000010 */
[----:B------:R-:W1:Y:S01]  /*07c0*/  LDS R7, [R5+-0x124] ;  /* 0xfffedc0005077984 */ /* 0x000e620000000800 */
[----:B--2---:R-:W-:-:S03]  /*07d0*/  FFMA R16, R10, UR19, R15 ;  /* 0x000000130a107c23 */ /* 0x004fc6000800000f */
[----:B------:R-:W2:Y:S01]  /*07e0*/  LDS R9, [R5+-0x120] ;  /* 0xfffee00005097984 */ /* 0x000ea20000000800 */
[----:B------:R-:W4:Y:S01]  /*07f0*/  LDCU.128 UR16, c[0x3][0x70] ;  /* 0x00c00e00ff1077ac */ /* 0x000f220008000c00 */
[----:B------:R-:W-:Y:S02]  /*0800*/  FFMA R15, R11, UR12, R16 ;  /* 0x0000000c0b0f7c23 */ /* 0x000fe40008000010 */
[----:B------:R-:W2:Y:S02]  /*0810*/  LDS R10, [R5+-0x11c] ;  /* 0xfffee400050a7984 */ /* 0x000ea40000000800 */
[----:B---3--:R-:W-:Y:S02]  /*0820*/  FFMA R16, R12, UR13, R15 ;  /* 0x0000000d0c107c23 */ /* 0x008fe4000800000f */
[----:B------:R-:W3:Y:S02]  /*0830*/  LDS R11, [R5+-0x118] ;  /* 0xfffee800050b7984 */ /* 0x000ee40000000800 */
[----:B-----5:R-:W-:-:S02]  /*0840*/  FFMA R15, R13, UR14, R16 ;  /* 0x0000000e0d0f7c23 */ /* 0x020fc40008000010 */
[----:B------:R-:W5:Y:S02]  /*0850*/  LDS R12, [R5+-0x108] ;  /* 0xfffef800050c7984 */ /* 0x000f640000000800 */
[----:B------:R-:W-:Y:S02]  /*0860*/  FFMA R15, R14, UR15, R15 ;  /* 0x0000000f0e0f7c23 */ /* 0x000fe4000800000f */
[----:B------:R-:W5:Y:S01]  /*0870*/  LDS R13, [R5+-0x104] ;  /* 0xfffefc00050d7984 */ /* 0x000f620000000800 */
[----:B------:R-:W2:Y:S01]  /*0880*/  LDCU.128 UR12, c[0x3][0x80] ;  /* 0x00c01000ff0c77ac */ /* 0x000ea20008000c00 */
[----:B----4-:R-:W-:Y:S02]  /*0890*/  FFMA R15, R8, UR16, R15 ;  /* 0x00000010080f7c23 */ /* 0x010fe4000800000f */
[----:B------:R-:W4:Y:S02]  /*08a0*/  LDS R14, [R5+-0x100] ;  /* 0xffff0000050e7984 */ /* 0x000f240000000800 */
[----:B------:R-:W-:-:S02]  /*08b0*/  FFMA R15, R6, UR17, R15 ;  /* 0x00000011060f7c23 */ /* 0x000fc4000800000f */
[----:B------:R-:W4:Y:S04]  /*08c0*/  LDS R8, [R5+-0xfc] ;  /* 0xffff040005087984 */ /* 0x000f280000000800 */
[----:B------:R-:W4:Y:S01]  /*08d0*/  LDS R6, [R5+-0xf8] ;  /* 0xffff080005067984 */ /* 0x000f220000000800 */
[----:B0-----:R-:W-:-:S03]  /*08e0*/  FFMA R16, R0, UR18, R15 ;  /* 0x0000001200107c23 */ /* 0x001fc6000800000f */
[----:B------:R-:W-:Y:S01]  /*08f0*/  LDS R18, [R5+0x1c8] ;  /* 0x0001c80005127984 */ /* 0x000fe20000000800 */
[----:B-1----:R-:W-:-:S03]  /*0900*/  FFMA R16, R7, UR19, R16 ;  /* 0x0000001307107c23 */ /* 0x002fc60008000010 */
[----:B------:R-:W0:Y:S01]  /*0910*/  LDS R0, [R5+-0xe8] ;  /* 0xffff180005007984 */ /* 0x000e220000000800 */
[----:B------:R-:W1:Y:S01]  /*0920*/  LDCU.128 UR16, c[0x3][0x90] ;  /* 0x00c01200ff1077ac */ /* 0x000e620008000c00 */
[----:B--2---:R-:W-:Y:S02]  /*0930*/  FFMA R15, R9, UR12, R16 ;  /* 0x0000000c090f7c23 */ /* 0x004fe40008000010 */
[----:B------:R-:W2:Y:S02]  /*0940*/  LDS R7, [R5+-0xe4] ;  /* 0xffff1c0005077984 */ /* 0x000ea40000000800 */
[----:B------:R-:W-:Y:S02]  /*0950*/  FFMA R16, R10, UR13, R15 ;  /* 0x0000000d0a107c23 */ /* 0x000fe4000800000f */
[----:B------:R-:W2:Y:S02]  /*0960*/  LDS R9, [R5+-0xe0] ;  /* 0xffff200005097984 */ /* 0x000ea40000000800 */
[----:B---3--:R-:W-:-:S02]  /*0970*/  FFMA R15, R11, UR14, R16 ;  /* 0x0000000e0b0f7c23 */ /* 0x008fc40008000010 */
[----:B------:R-:W3:Y:S02]  /*0980*/  LDS R10, [R5+-0xdc] ;  /* 0xffff2400050a7984 */ /* 0x000ee40000000800 */
[----:B-----5:R-:W-:Y:S02]  /*0990*/  FFMA R16, R12, UR15, R15 ;  /* 0x0000000f0c107c23 */ /* 0x020fe4000800000f */
[----:B------:R-:W5:Y:S01]  /*09a0*/  LDS R11, [R5+-0xd8] ;  /* 0xffff2800050b7984 */ /* 0x000f620000000800 */
[----:B------:R-:W0:Y:S01]  /*09b0*/  LDCU.128 UR12, c[0x3][0xa0] ;  /* 0x00c01400ff0c77ac */ /* 0x000e220008000c00 */
[----:B-1----:R-:W-:Y:S02]  /*09c0*/  FFMA R15, R13, UR16, R16 ;  /* 0x000000100d0f7c23 */ /* 0x002fe40008000010 */
[----:B------:R-:W1:Y:S02]  /*09d0*/  LDS R12, [R5+-0xc8] ;  /* 0xffff3800050c7984 */ /* 0x000e640000000800 */
[----:B----4-:R-:W-:-:S02]  /*09e0*/  FFMA R15, R14, UR17, R15 ;  /* 0x000000110e0f7c23 */ /* 0x010fc4000800000f */
[----:B------:R-:W4:Y:S02]  /*09f0*/  LDS R13, [R5+-0xc4] ;  /* 0xffff3c00050d7984 */ /* 0x000f240000000800 */
[----:B------:R-:W-:Y:S02]  /*0a00*/  FFMA R15, R8, UR18, R15 ;  /* 0x00000012080f7c23 */ /* 0x000fe4000800000f */
[----:B------:R-:W4:Y:S02]  /*0a10*/  LDS R14, [R5+-0xc0] ;  /* 0xffff4000050e7984 */ /* 0x000f240000000800 */
[----:B------:R-:W-:Y:S02]  /*0a20*/  FFMA R15, R6, UR19, R15 ;  /* 0x00000013060f7c23 */ /* 0x000fe4000800000f */
[----:B------:R-:W4:Y:S01]  /*0a30*/  LDS R8, [R5+-0xbc] ;  /* 0xffff440005087984 */ /* 0x000f220000000800 */
[----:B------:R-:W5:Y:S03]  /*0a40*/  LDCU.128 UR16, c[0x3][0xb0] ;  /* 0x00c01600ff1077ac */ /* 0x000f660008000c00 */
[----:B------:R-:W4:Y:S01]  /*0a50*/  LDS R6, [R5+-0xb8] ;  /* 0xffff480005067984 */ /* 0x000f220000000800 */
[----:B0-----:R-:W-:-:S03]  /*0a60*/  FFMA R16, R0, UR12, R15 ;  /* 0x0000000c00107c23 */ /* 0x001fc6000800000f */
[----:B------:R-:W-:Y:S01]  /*0a70*/  LDS R22, [R5+0x1dc] ;  /* 0x0001dc0005167984 */ /* 0x000fe20000000800 */
[----:B--2---:R-:W-:-:S03]  /*0a80*/  FFMA R16, R7, UR13, R16 ;  /* 0x0000000d07107c23 */ /* 0x004fc60008000010 */
[----:B------:R-:W0:Y:S01]  /*0a90*/  LDS R0, [R5+-0x48] ;  /* 0xffffb80005007984 */ /* 0x000e220000000800 */
[----:B------:R-:W-:-:S03]  /*0aa0*/  FFMA R15, R9, UR14, R16 ;  /* 0x0000000e090f7c23 */ /* 0x000fc60008000010 */
[----:B------:R-:W2:Y:S01]  /*0ab0*/  LDS R7, [R5+-0x44] ;  /* 0xffffbc0005077984 */ /* 0x000ea20000000800 */
[----:B---3--:R-:W-:-:S03]  /*0ac0*/  FFMA R16, R10, UR15, R15 ;  /* 0x0000000f0a107c23 */ /* 0x008fc6000800000f */
[----:B------:R-:W3:Y:S01]  /*0ad0*/  LDS R9, [R5+-0x40] ;  /* 0xffffc00005097984 */ /* 0x000ee20000000800 */
[----:B------:R-:W4:Y:S01]  /*0ae0*/  LDCU.128 UR12, c[0x3][0xc0] ;  /* 0x00c01800ff0c77ac */ /* 0x000f220008000c00 */
[----:B-----5:R-:W-:Y:S02]  /*0af0*/  FFMA R15, R11, UR16, R16 ;  /* 0x000000100b0f7c23 */ /* 0x020fe40008000010 */
[----:B------:R-:W5:Y:S02]  /*0b00*/  LDS R10, [R5+-0x3c] ;  /* 0xffffc400050a7984 */ /* 0x000f640000000800 */
[----:B-1----:R-:W-:Y:S02]  /*0b10*/  FFMA R16, R12, UR17, R15 ;  /* 0x000000110c107c23 */ /* 0x002fe4000800000f */
[----:B------:R-:W1:Y:S02]  /*0b20*/  LDS R11, [R5+-0x38] ;  /* 0xffffc800050b7984 */ /* 0x000e640000000800 */
[----:B----4-:R-:W-:-:S02]  /*0b30*/  FFMA R15, R13, UR18, R16 ;  /* 0x000000120d0f7c23 */ /* 0x010fc40008000010 */
[----:B------:R-:W4:Y:S02]  /*0b40*/  LDS R12, [R5+-0x28] ;  /* 0xffffd800050c7984 */ /* 0x000f240000000800 */
[----:B------:R-:W-:Y:S02]  /*0b50*/  FFMA R15, R14, UR19, R15 ;  /* 0x000000130e0f7c23 */ /* 0x000fe4000800000f */
[----:B------:R-:W4:Y:S01]  /*0b60*/  LDS R13, [R5+-0x24] ;  /* 0xffffdc00050d7984 */ /* 0x000f220000000800 */
[----:B------:R-:W3:Y:S01]  /*0b70*/  LDCU.128 UR16, c[0x3][0xd0] ;  /* 0x00c01a00ff1077ac */ /* 0x000ee20008000c00 */
[----:B------:R-:W-:Y:S02]  /*0b80*/  FFMA R15, R8, UR12, R15 ;  /* 0x0000000c080f7c23 */ /* 0x000fe4000800000f */
[----:B------:R-:W4:Y:S02]  /*0b90*/  LDS R14, [R5+-0x20] ;  /* 0xffffe000050e7984 */ /* 0x000f240000000800 */
[----:B------:R-:W-:-:S02]  /*0ba0*/  FFMA R15, R6, UR13, R15 ;  /* 0x0000000d060f7c23 */ /* 0x000fc4000800000f */
[----:B------:R-:W4:Y:S04]  /*0bb0*/  LDS R8, [R5+-0x1c] ;  /* 0xffffe40005087984 */ /* 0x000f280000000800 */
[----:B------:R-:W4:Y:S01]  /*0bc0*/  LDS R6, [R5+-0x18] ;  /* 0xffffe80005067984 */ /* 0x000f220000000800 */
[----:B0-----:R-:W-:-:S03]  /*0bd0*/  FFMA R16, R0, UR14, R15 ;  /* 0x0000000e00107c23 */ /* 0x001fc6000800000f */
[----:B------:R-:W0:Y:S01]  /*0be0*/  LDS R0, [R5+-0x8] ;  /* 0xfffff80005007984 */ /* 0x000e220000000800 */
[----:B--2---:R-:W-:Y:S01]  /*0bf0*/  FFMA R16, R7, UR15, R16 ;  /* 0x0000000f07107c23 */ /* 0x004fe20008000010 */
[----:B------:R-:W2:Y:S02]  /*0c00*/  LDCU.128 UR12, c[0x3][0xe0] ;  /* 0x00c01c00ff0c77ac */ /* 0x000ea40008000c00 */
[----:B------:R-:W0:Y:S01]  /*0c10*/  LDS R7, [R5+-0x4] ;  /* 0xfffffc0005077984 */ /* 0x000e220000000800 */
[----:B---3--:R-:W-:-:S03]  /*0c20*/  FFMA R15, R9, UR16, R16 ;  /* 0x00000010090f7c23 */ /* 0x008fc60008000010 */
[----:B------:R-:W3:Y:S01]  /*0c30*/  LDS R9, [R5] ;  /* 0x0000000005097984 */ /* 0x000ee20000000800 */
[----:B-----5:R-:W-:-:S03]  /*0c40*/  FFMA R16, R10, UR17, R15 ;  /* 0x000000110a107c23 */ /* 0x020fc6000800000f */
[----:B------:R-:W5:Y:S01]  /*0c50*/  LDS R10, [R5+0x4] ;  /* 0x00000400050a7984 */ /* 0x000f620000000800 */
[----:B-1----:R-:W-:-:S03]  /*0c60*/  FFMA R15, R11, UR18, R16 ;  /* 0x000000120b0f7c23 */ /* 0x002fc60008000010 */
[----:B------:R-:W1:Y:S01]  /*0c70*/  LDS R11, [R5+0x8] ;  /* 0x00000800050b7984 */ /* 0x000e620000000800 */
[----:B----4-:R-:W-:Y:S01]  /*0c80*/  FFMA R16, R12, UR19, R15 ;  /* 0x000000130c107c23 */ /* 0x010fe2000800000f */
[----:B------:R-:W0:Y:S02]  /*0c90*/  LDCU.128 UR16, c[0x3][0xf0] ;  /* 0x00c01e00ff1077ac */ /* 0x000e240008000c00 */
[----:B------:R-:W4:Y:S01]  /*0ca0*/  LDS R12, [R5+0x18] ;  /* 0x00001800050c7984 */ /* 0x000f220000000800 */
[----:B--2---:R-:W-:-:S03]  /*0cb0*/  FFMA R15, R13, UR12, R16 ;  /* 0x0000000c0d0f7c23 */ /* 0x004fc60008000010 */
[----:B------:R-:W2:Y:S01]  /*0cc0*/  LDS R13, [R5+0x1c] ;  /* 0x00001c00050d7984 */ /* 0x000ea20000000800 */
[----:B------:R-:W-:-:S03]  /*0cd0*/  FFMA R15, R14, UR13, R15 ;  /* 0x0000000d0e0f7c23 */ /* 0x000fc6000800000f */
[----:B------:R-:W2:Y:S01]  /*0ce0*/  LDS R14, [R5+0x20] ;  /* 0x00002000050e7984 */ /* 0x000ea20000000800 */
[----:B------:R-:W-:-:S03]  /*0cf0*/  FFMA R15, R8, UR14, R15 ;  /* 0x0000000e080f7c23 */ /* 0x000fc6000800000f */
[----:B------:R-:W2:Y:S01]  /*0d00*/  LDS R8, [R5+0x24] ;  /* 0x0000240005087984 */ /* 0x000ea20000000800 */
[----:B------:R-:W-:Y:S01]  /*0d10*/  FFMA R15, R6, UR15, R15 ;  /* 0x0000000f060f7c23 */ /* 0x000fe2000800000f */
[----:B------:R-:W1:Y:S02]  /*0d20*/  LDCU.128 UR12, c[0x3][0x100] ;  /* 0x00c02000ff0c77ac */ /* 0x000e640008000c00 */
[----:B------:R-:W2:Y:S01]  /*0d30*/  LDS R6, [R5+0x28] ;  /* 0x0000280005067984 */ /* 0x000ea20000000800 */
[----:B0-----:R-:W-:-:S03]  /*0d40*/  FFMA R16, R0, UR16, R15 ;  /* 0x0000001000107c23 */ /* 0x001fc6000800000f */
[----:B------:R-:W0:Y:S01]  /*0d50*/  LDS R0, [R5+0x38] ;  /* 0x0000380005007984 */ /* 0x000e220000000800 */
[----:B------:R-:W-:-:S03]  /*0d60*/  FFMA R16, R7, UR17, R16 ;  /* 0x0000001107107c23 */ /* 0x000fc60008000010 */
[----:B------:R-:W0:Y:S01]  /*0d70*/  LDS R7, [R5+0x3c] ;  /* 0x00003c0005077984 */ /* 0x000e220000000800 */
[----:B---3--:R-:W-:-:S03]  /*0d80*/  FFMA R15, R9, UR18, R16 ;  /* 0x00000012090f7c23 */ /* 0x008fc60008000010 */
[----:B------:R-:W3:Y:S01]  /*0d90*/  LDS R9, [R5+0x40] ;  /* 0x0000400005097984 */ /* 0x000ee20000000800 */
[----:B-----5:R-:W-:Y:S01]  /*0da0*/  FFMA R16, R10, UR19, R15 ;  /* 0x000000130a107c23 */ /* 0x020fe2000800000f */
[----:B------:R-:W5:Y:S02]  /*0db0*/  LDCU.128 UR16, c[0x3][0x110] ;  /* 0x00c02200ff1077ac */ /* 0x000f640008000c00 */
[----:B------:R-:W3:Y:S01]  /*0dc0*/  LDS R10, [R5+0x44] ;  /* 0x00004400050a7984 */ /* 0x000ee20000000800 */
[----:B-1----:R-:W-:-:S03]  /*0dd0*/  FFMA R15, R11, UR12, R16 ;  /* 0x0000000c0b0f7c23 */ /* 0x002fc60008000010 */
[----:B------:R-:W1:Y:S01]  /*0de0*/  LDS R11, [R5+0x48] ;  /* 0x00004800050b7984 */ /* 0x000e620000000800 */
[----:B----4-:R-:W-:-:S03]  /*0df0*/  FFMA R16, R12, UR13, R15 ;  /* 0x0000000d0c107c23 */ /* 0x010fc6000800000f */
[----:B------:R-:W4:Y:S01]  /*0e00*/  LDS R12, [R5+0xb8] ;  /* 0x0000b800050c7984 */ /* 0x000f220000000800 */
[----:B--2---:R-:W-:-:S03]  /*0e10*/  FFMA R15, R13, UR14, R16 ;  /* 0x0000000e0d0f7c23 */ /* 0x004fc60008000010 */
[----:B------:R-:W2:Y:S01]  /*0e20*/  LDS R13, [R5+0xbc] ;  /* 0x0000bc00050d7984 */ /* 0x000ea20000000800 */
[----:B------:R-:W-:Y:S01]  /*0e30*/  FFMA R15, R14, UR15, R15 ;  /* 0x0000000f0e0f7c23 */ /* 0x000fe2000800000f */
[----:B------:R-:W3:Y:S02]  /*0e40*/  LDCU.128 UR12, c[0x3][0x120] ;  /* 0x00c02400ff0c77ac */ /* 0x000ee40008000c00 */
[----:B------:R-:W2:Y:S01]  /*0e50*/  LDS R14, [R5+0xc0] ;  /* 0x0000c000050e7984 */ /* 0x000ea20000000800 */
[----:B-----5:R-:W-:-:S03]  /*0e60*/  FFMA R15, R8, UR16, R15 ;  /* 0x00000010080f7c23 */ /* 0x020fc6000800000f */
[----:B------:R-:W5:Y:S01]  /*0e70*/  LDS R8, [R5+0xc4] ;  /* 0x0000c40005087984 */ /* 0x000f620000000800 */
[----:B------:R-:W-:-:S03]  /*0e80*/  FFMA R15, R6, UR17, R15 ;  /* 0x00000011060f7c23 */ /* 0x000fc6000800000f */
[----:B------:R-:W5:Y:S01]  /*0e90*/  LDS R6, [R5+0xc8] ;  /* 0x0000c80005067984 */ /* 0x000f620000000800 */
[----:B0-----:R-:W-:-:S03]  /*0ea0*/  FFMA R16, R0, UR18, R15 ;  /* 0x0000001200107c23 */ /* 0x001fc6000800000f */
[----:B------:R-:W0:Y:S01]  /*0eb0*/  LDS R0, [R5+0xd8] ;  /* 0x0000d80005007984 */ /* 0x000e220000000800 */
[----:B------:R-:W-:Y:S01]  /*0ec0*/  FFMA R16, R7, UR19, R16 ;  /* 0x0000001307107c23 */ /* 0x000fe20008000010 */
[----:B------:R-:W2:Y:S02]  /*0ed0*/  LDCU.128 UR16, c[0x3][0x130] ;  /* 0x00c02600ff1077ac */ /* 0x000ea40008000c00 */
[----:B------:R-:W0:Y:S01]  /*0ee0*/  LDS R7, [R5+0xdc] ;  /* 0x0000dc0005077984 */ /* 0x000e220000000800 */
[----:B---3--:R-:W-:-:S03]  /*0ef0*/  FFMA R15, R9, UR12, R16 ;  /* 0x0000000c090f7c23 */ /* 0x008fc60008000010 */
[----:B------:R-:W3:Y:S01]  /*0f00*/  LDS R9, [R5+0xe0] ;  /* 0x0000e00005097984 */ /* 0x000ee20000000800 */
[----:B------:R-:W-:-:S03]  /*0f10*/  FFMA R16, R10, UR13, R15 ;  /* 0x0000000d0a107c23 */ /* 0x000fc6000800000f */
[----:B------:R-:W3:Y:S01]  /*0f20*/  LDS R10, [R5+0xe4] ;  /* 0x0000e400050a7984 */ /* 0x000ee20000000800 */
        /* <DEDUP_REMOVED lines=9> */
[----:B-----5:R-:W-:-:S03]  /*0fc0*/  FFMA R15, R8, UR18, R15 ;  /* 0x00000012080f7c23 */ /* 0x020fc6000800000f */
[----:B------:R-:W5:Y:S01]  /*0fd0*/  LDS R8, [R5+0x104] ;  /* 0x0001040005087984 */ /* 0x000f620000000800 */
[----:B------:R-:W-:Y:S01]  /*0fe0*/  FFMA R15, R6, UR19, R15 ;  /* 0x00000013060f7c23 */ /* 0x000fe2000800000f */
[----:B------:R-:W1:Y:S02]  /*0ff0*/  LDCU.128 UR16, c[0x3][0x150] ;  /* 0x00c02a00ff1077ac */ /* 0x000e640008000c00 */
[----:B------:R-:W5:Y:S01]  /*1000*/  LDS R6, [R5+0x108] ;  /* 0x0001080005067984 */ /* 0x000f620000000800 */
[----:B0-----:R-:W-:-:S03]  /*1010*/  FFMA R16, R0, UR12, R15 ;  /* 0x0000000c00107c23 */ /* 0x001fc6000800000f */
[----:B------:R-:W0:Y:S01]  /*1020*/  LDS R0, [R5+0x118] ;  /* 0x0001180005007984 */ /* 0x000e220000000800 */
[----:B------:R-:W-:-:S03]  /*1030*/  FFMA R16, R7, UR13, R16 ;  /* 0x0000000d07107c23 */ /* 0x000fc60008000010 */
[----:B------:R-:W0:Y:S01]  /*1040*/  LDS R7, [R5+0x11c] ;  /* 0x00011c0005077984 */ /* 0x000e220000000800 */
[----:B---3--:R-:W-:-:S03]  /*1050*/  FFMA R15, R9, UR14, R16 ;  /* 0x0000000e090f7c23 */ /* 0x008fc60008000010 */
[----:B------:R-:W3:Y:S01]  /*1060*/  LDS R9, [R5+0x120] ;  /* 0x0001200005097984 */ /* 0x000ee20000000800 */
[----:B------:R-:W-:Y:S01]  /*1070*/  FFMA R16, R10, UR15, R15 ;  /* 0x0000000f0a107c23 */ /* 0x000fe2000800000f */
        /* <DEDUP_REMOVED lines=28> */
[----:B------:R-:W-:Y:S01]  /*1240*/  LDS R9, [R5+0x1fc] ;  /* 0x0001fc0005097984 */ /* 0x000fe20000000800 */
[----:B--2---:R-:W-:-:S03]  /*1250*/  FFMA R13, R13, UR12, R12 ;  /* 0x0000000c0d0d7c23 */ /* 0x004fc6000800000c */
[----:B------:R-:W-:Y:S01]  /*1260*/  LDS R10, [R5+0x200] ;  /* 0x00020000050a7984 */ /* 0x000fe20000000800 */
[----:B------:R-:W-:-:S03]  /*1270*/  FFMA R14, R14, UR13, R13 ;  /* 0x0000000d0e0e7c23 */ /* 0x000fc6000800000d */
[----:B------:R-:W-:Y:S01]  /*1280*/  LDS R11, [R5+0x204] ;  /* 0x00020400050b7984 */ /* 0x000fe20000000800 */
[----:B-----5:R-:W-:-:S03]  /*1290*/  FFMA R15, R15, UR14, R14 ;  /* 0x0000000e0f0f7c23 */ /* 0x020fc6000800000e */
[----:B------:R-:W-:Y:S01]  /*12a0*/  LDS R12, [R5+0x208] ;  /* 0x00020800050c7984 */ /* 0x000fe20000000800 */
[----:B------:R-:W-:Y:S01]  /*12b0*/  FFMA R15, R6, UR15, R15 ;  /* 0x0000000f060f7c23 */ /* 0x000fe2000800000f */
[----:B------:R-:W2:Y:S02]  /*12c0*/  LDCU.128 UR12, c[0x3][0x1a0] ;  /* 0x00c03400ff0c77ac */ /* 0x000ea40008000c00 */
[----:B------:R-:W4:Y:S01]  /*12d0*/  LDS R6, [R5+0x1f8] ;  /* 0x0001f80005067984 */ /* 0x000f220000000800 */
[----:B0-----:R-:W-:-:S03]  /*12e0*/  FFMA R16, R16, UR16, R15 ;  /* 0x0000001010107c23 */ /* 0x001fc6000800000f */
[----:B------:R-:W0:Y:S01]  /*12f0*/  LDS R13, [R5+0x218] ;  /* 0x00021800050d7984 */ /* 0x000e220000000800 */
[----:B------:R-:W-:-:S03]  /*1300*/  FFMA R21, R21, UR17, R16 ;  /* 0x0000001115157c23 */ /* 0x000fc60008000010 */
[----:B------:R-:W5:Y:S01]  /*1310*/  LDS R14, [R5+0x21c] ;  /* 0x00021c00050e7984 */ /* 0x000f620000000800 */
[----:B------:R-:W-:-:S04]  /*1320*/  FFMA R20, R20, UR18, R21 ;  /* 0x0000001214147c23 */ /* 0x000fc80008000015 */
[----:B------:R-:W-:Y:S01]  /*1330*/  FFMA R19, R19, UR19, R20 ;  /* 0x0000001313137c23 */ /* 0x000fe20008000014 */
[----:B------:R-:W1:Y:S03]  /*1340*/  LDCU.128 UR16, c[0x3][0x1b0] ;  /* 0x00c03600ff1077ac */ /* 0x000e660008000c00 */
[----:B--2---:R-:W-:Y:S02]  /*1350*/  FFMA R18, R18, UR12, R19 ;  /* 0x0000000c12127c23 */ /* 0x004fe40008000013 */
[----:B------:R-:W-:Y:S02]  /*1360*/  LDS R19, [R5+0x244] ;  /* 0x0002440005137984 */ /* 0x000fe40000000800 */
[----:B------:R-:W-:-:S04]  /*1370*/  FFMA R17, R17, UR13, R18 ;  /* 0x0000000d11117c23 */ /* 0x000fc80008000012 */
[----:B------:R-:W-:-:S04]  /*1380*/  FFMA R17, R22, UR14, R17 ;  /* 0x0000000e16117c23 */ /* 0x000fc80008000011 */
[----:B---3--:R-:W-:Y:S01]  /*1390*/  FFMA R16, R8, UR15, R17 ;  /* 0x0000000f08107c23 */ /* 0x008fe20008000011 */
[----:B------:R-:W2:Y:S01]  /*13a0*/  LDCU.128 UR12, c[0x3][0x1c0] ;  /* 0x00c03800ff0c77ac */ /* 0x000ea20008000c00 */
[----:B------:R-:W3:Y:S02]  /*13b0*/  LDS R8, [R5+0x220] ;  /* 0x0002200005087984 */ /* 0x000ee40000000800 */
[----:B-1----:R-:W-:Y:S02]  /*13c0*/  FFMA R15, R7, UR16, R16 ;  /* 0x00000010070f7c23 */ /* 0x002fe40008000010 */
[----:B------:R-:W1:Y:S02]  /*13d0*/  LDS R7, [R5+0x224] ;  /* 0x0002240005077984 */ /* 0x000e640000000800 */
[----:B------:R-:W-:Y:S02]  /*13e0*/  FFMA R15, R0, UR17, R15 ;  /* 0x00000011000f7c23 */ /* 0x000fe4000800000f */
[----:B------:R-:W1:Y:S02]  /*13f0*/  LDS R0, [R5+0x228] ;  /* 0x0002280005007984 */ /* 0x000e640000000800 */
[----:B----4-:R-:W-:-:S02]  /*1400*/  FFMA R16, R6, UR18, R15 ;  /* 0x0000001206107c23 */ /* 0x010fc4000800000f */
[----:B------:R-:W4:Y:S02]  /*1410*/  LDS R6, [R5+0x238] ;  /* 0x0002380005067984 */ /* 0x000f240000000800 */
[----:B------:R-:W-:Y:S01]  /*1420*/  FFMA R9, R9, UR19, R16 ;  /* 0x0000001309097c23 */ /* 0x000fe20008000010 */
[----:B------:R-:W5:Y:S01]  /*1430*/  LDCU.128 UR16, c[0x3][0x1d0] ;  /* 0x00c03a00ff1077ac */ /* 0x000f620008000c00 */
[----:B------:R-:W4:Y:S02]  /*1440*/  LDS R15, [R5+0x23c] ;  /* 0x00023c00050f7984 */ /* 0x000f240000000800 */
[----:B--2---:R-:W-:Y:S02]  /*1450*/  FFMA R10, R10, UR12, R9 ;  /* 0x0000000c0a0a7c23 */ /* 0x004fe40008000009 */
[----:B------:R-:W2:Y:S02]  /*1460*/  LDS R17, [R5+0x240] ;  /* 0x0002400005117984 */ /* 0x000ea40000000800 */
[----:B------:R-:W-:-:S04]  /*1470*/  FFMA R11, R11, UR13, R10 ;  /* 0x0000000d0b0b7c23 */ /* 0x000fc8000800000a */
[----:B------:R-:W-:Y:S02]  /*1480*/  FFMA R12, R12, UR14, R11 ;  /* 0x0000000e0c0c7c23 */ /* 0x000fe4000800000b */
[----:B------:R-:W2:Y:S02]  /*1490*/  LDS R11, [R5+0x248] ;  /* 0x00024800050b7984 */ /* 0x000ea40000000800 */
[----:B0-----:R-:W-:Y:S01]  /*14a0*/  FFMA R13, R13, UR15, R12 ;  /* 0x0000000f0d0d7c23 */ /* 0x001fe2000800000c */
[----:B------:R-:W4:Y:S03]  /*14b0*/  LDCU.128 UR12, c[0x3][0x1e0] ;  /* 0x00c03c00ff0c77ac */ /* 0x000f260008000c00 */
[----:B-----5:R-:W-:-:S04]  /*14c0*/  FFMA R13, R14, UR16, R13 ;  /* 0x000000100e0d7c23 */ /* 0x020fc8000800000d */
[----:B---3--:R-:W-:Y:S02]  /*14d0*/  FFMA R10, R8, UR17, R13 ;  /* 0x00000011080a7c23 */ /* 0x008fe4000800000d */
[----:B------:R-:W0:Y:S02]  /*14e0*/  LDC.64 R8, c[0x0][0x388] ;  /* 0x0000e200ff087b82 */ /* 0x000e240000000a00 */
[----:B-1----:R-:W-:-:S04]  /*14f0*/  FFMA R7, R7, UR18, R10 ;  /* 0x0000001207077c23 */ /* 0x002fc8000800000a */
[----:B------:R-:W-:-:S04]  /*1500*/  FFMA R7, R0, UR19, R7 ;  /* 0x0000001300077c23 */ /* 0x000fc80008000007 */
[----:B----4-:R-:W-:-:S04]  /*1510*/  FFMA R6, R6, UR12, R7 ;  /* 0x0000000c06067c23 */ /* 0x010fc80008000007 */
[----:B------:R-:W-:-:S04]  /*1520*/  FFMA R6, R15, UR13, R6 ;  /* 0x0000000d0f067c23 */ /* 0x000fc80008000006 */
[----:B--2---:R-:W-:-:S04]  /*1530*/  FFMA R6, R17, UR14, R6 ;  /* 0x0000000e11067c23 */ /* 0x004fc80008000006 */
[----:B------:R-:W-:Y:S01]  /*1540*/  FFMA R6, R19, UR15, R6 ;  /* 0x0000000f13067c23 */ /* 0x000fe20008000006 */
[----:B0-----:R-:W-:-:S04]  /*1550*/  IMAD.WIDE R8, R3, 0x4, R8 ;  /* 0x0000000403087825 */ /* 0x001fc800078e0208 */
[----:B------:R-:W-:-:S05]  /*1560*/  FFMA R11, R11, UR4, R6 ;  /* 0x000000040b0b7c23 */ /* 0x000fca0008000006 */
[----:B------:R-:W-:Y:S01]  /*1570*/  STG.E desc[UR6][R8.64], R11 ;  /* 0x0000000b08007986 */ /* 0x000fe2000c101906 */
[----:B------:R-:W-:Y:S05]  /*1580*/  EXIT ;  /* 0x000000000000794d */ /* 0x000fea0003800000 */
.L_x_3:
[----:B------:R-:W-:-:S00]  /*1590*/  BRA `(.L_x_3) ;  /* 0xfffffffc00fc7947 */ /* 0x000fc0000383ffff */
[----:B------:R-:W-:-:S00]  /*15a0*/  NOP ;  /* 0x0000000000007918 */ /* 0x000fc00000000000 */
        /* <DEDUP_REMOVED lines=13> */
.L_x_4:


//--------------------- .nv.shared._Z37convolution_tiled_2D_const_mem_kernelPfS_iii --------------------------
	.section	.nv.shared._Z37convolution_tiled_2D_const_mem_kernelPfS_iii,"aw",@nobits
	.sectionflags	@""
	.align	4
.nv.shared._Z37convolution_tiled_2D_const_mem_kernelPfS_iii:
	.zero		3072


//--------------------- .nv.shared.reserved.0     --------------------------
	.section	.nv.shared.reserved.0,"aw",@nobits
	.weak		__nv_reservedSMEM_offset_0_alias
	.size		__nv_reservedSMEM_offset_0_alias, 0, 64
	.other		__nv_reservedSMEM_offset_0_alias,@"STO_CUDA_RESERVED_SHARED STV_DEFAULT"
__nv_reservedSMEM_offset_0_alias:
	.zero		0
	.zero		64


//--------------------- .nv.constant0._Z37convolution_tiled_2D_const_mem_kernelPfS_iii --------------------------
	.section	.nv.constant0._Z37convolution_tiled_2D_const_mem_kernelPfS_iii,"a",@progbits
	.sectionflags	@""
	.align	4
.nv.constant0._Z37convolution_tiled_2D_const_mem_kernelPfS_iii:
	.zero		924


//--------------------- SYMBOLS --------------------------

	.type		.nv.reservedSmem.offset0,@object
	.size		.nv.reservedSmem.offset0,0x4
	.type		.nv.reservedSmem.cap,@object
	.size		.nv.reservedSmem.cap,0x4
